//
// Generated by NVIDIA NVVM Compiler
//
// Compiler Build ID: CL-36424714
// Cuda compilation tools, release 13.0, V13.0.88
// Based on NVVM 20.0.0
//

.version 9.0
.target sm_100
.address_size 64

	// .globl	_Z12sumReductionPiS_i
.extern .shared .align 16 .b8 sdata[];

.visible .entry _Z12sumReductionPiS_i(
	.param .u64 .ptr .align 1 _Z12sumReductionPiS_i_param_0,
	.param .u64 .ptr .align 1 _Z12sumReductionPiS_i_param_1,
	.param .u32 _Z12sumReductionPiS_i_param_2
)
{
	.reg .pred 	%p<12>;
	.reg .b32 	%r<45>;
	.reg .b64 	%rd<9>;

	ld.param.u64 	%rd1, [_Z12sumReductionPiS_i_param_0];
	ld.param.u64 	%rd2, [_Z12sumReductionPiS_i_param_1];
	ld.param.u32 	%r11, [_Z12sumReductionPiS_i_param_2];
	mov.u32 	%r1, %ctaid.x;
	mov.u32 	%r2, %ntid.x;
	mov.u32 	%r3, %tid.x;
	mad.lo.s32 	%r4, %r1, %r2, %r3;
	setp.lt.s32 	%p1, %r4, %r11;
	@%p1 bra 	$L__BB0_2;
	shl.b32 	%r12, %r3, 2;
	mov.u32 	%r13, sdata;
	add.s32 	%r14, %r13, %r12;
	mov.b32 	%r15, 0;
	st.shared.u32 	[%r14], %r15;
	bra.uni 	$L__BB0_11;
$L__BB0_2:
	cvta.to.global.u64 	%rd3, %rd1;
	and.b32  	%r16, %r3, 31;
	shr.u32 	%r17, %r2, 5;
	mad.lo.s32 	%r18, %r16, %r17, %r4;
	mul.wide.u32 	%rd4, %r18, 4;
	add.s64 	%rd5, %rd3, %rd4;
	ld.global.u32 	%r19, [%rd5];
	shl.b32 	%r20, %r3, 2;
	mov.u32 	%r21, sdata;
	add.s32 	%r22, %r21, %r20;
	st.shared.u32 	[%r22], %r19;
	bar.sync 	0;
	ld.shared.u32 	%r23, [%r22];
	shfl.sync.down.b32	%r24|%p2, %r23, 16, 31, -1;
	add.s32 	%r25, %r24, %r23;
	shfl.sync.down.b32	%r26|%p3, %r25, 8, 31, -1;
	add.s32 	%r27, %r26, %r25;
	shfl.sync.down.b32	%r28|%p4, %r27, 4, 31, -1;
	add.s32 	%r29, %r28, %r27;
	shfl.sync.down.b32	%r30|%p5, %r29, 2, 31, -1;
	add.s32 	%r31, %r30, %r29;
	shfl.sync.down.b32	%r32|%p6, %r31, 1, 31, -1;
	add.s32 	%r5, %r32, %r31;
	setp.ne.s32 	%p7, %r16, 0;
	@%p7 bra 	$L__BB0_4;
	shr.u32 	%r33, %r3, 3;
	add.s32 	%r35, %r21, %r33;
	st.shared.u32 	[%r35], %r5;
$L__BB0_4:
	bar.sync 	0;
	setp.lt.u32 	%p8, %r2, 64;
	@%p8 bra 	$L__BB0_9;
	shr.u32 	%r44, %r2, 6;
	shr.u32 	%r7, %r3, 5;
	shl.b32 	%r36, %r7, 2;
	add.s32 	%r8, %r21, %r36;
$L__BB0_6:
	setp.ge.u32 	%p9, %r7, %r44;
	@%p9 bra 	$L__BB0_8;
	shl.b32 	%r38, %r44, 2;
	add.s32 	%r39, %r8, %r38;
	ld.shared.u32 	%r40, [%r39];
	ld.shared.u32 	%r41, [%r8];
	add.s32 	%r42, %r41, %r40;
	st.shared.u32 	[%r8], %r42;
$L__BB0_8:
	bar.sync 	0;
	shr.u32 	%r10, %r44, 1;
	setp.gt.u32 	%p10, %r44, 1;
	mov.u32 	%r44, %r10;
	@%p10 bra 	$L__BB0_6;
$L__BB0_9:
	setp.gt.u32 	%p11, %r3, 31;
	@%p11 bra 	$L__BB0_11;
	ld.shared.u32 	%r43, [sdata];
	cvta.to.global.u64 	%rd6, %rd2;
	mul.wide.u32 	%rd7, %r1, 4;
	add.s64 	%rd8, %rd6, %rd7;
	st.global.u32 	[%rd8], %r43;
$L__BB0_11:
	ret;

}


// ===== COMPILED SASS (sm_100) =====

	.target	sm_100

	.elftype	@"ET_EXEC"


//--------------------- .note.nv.tkinfo           --------------------------
	.section	.note.nv.tkinfo,"",@"SHT_NOTE"
	.sectionflags	@"SHF_NOTE_NV_TKINFO"
	.tkinfo
        /*0018*/ 	.word	0x00000002
        /*0030*/ 	.string	""
        /*0030*/ 	.string	"ptxas"
        /*0030*/ 	.string	"Cuda compilation tools, release 13.0, V13.0.88"
        /*0030*/ 	.string	"Build cuda_13.0.r13.0/compiler.36424714_0"
        /*0030*/ 	.string	"-arch sm_100 -m 64 "



//--------------------- .note.nv.cuinfo           --------------------------
	.section	.note.nv.cuinfo,"",@"SHT_NOTE"
	.sectionflags	@"SHF_NOTE_NV_CUINFO"
        /*0018*/ 	.short	0x0002
        /*001a*/ 	.short	0x0064
        /*001c*/ 	.short	0x0082
	.zero		2


//--------------------- .nv.info                  --------------------------
	.section	.nv.info,"",@"SHT_CUDA_INFO"
	.align	4


	//----- nvinfo : EIATTR_REGCOUNT
	.align		4
        /*0000*/ 	.byte	0x04, 0x2f
        /*0002*/ 	.short	(.L_1 - .L_0)
	.align		4
.L_0:
        /*0004*/ 	.word	index@(_Z12sumReductionPiS_i)
        /*0008*/ 	.word	0x0000000e


	//----- nvinfo : EIATTR_FRAME_SIZE
	.align		4
.L_1:
        /*000c*/ 	.byte	0x04, 0x11
        /*000e*/ 	.short	(.L_3 - .L_2)
	.align		4
.L_2:
        /*0010*/ 	.word	index@(_Z12sumReductionPiS_i)
        /*0014*/ 	.word	0x00000000


	//----- nvinfo : EIATTR_MIN_STACK_SIZE
	.align		4
.L_3:
        /*0018*/ 	.byte	0x04, 0x12
        /*001a*/ 	.short	(.L_5 - .L_4)
	.align		4
.L_4:
        /*001c*/ 	.word	index@(_Z12sumReductionPiS_i)
        /*0020*/ 	.word	0x00000000
.L_5:


//--------------------- .nv.compat                --------------------------
	.section	.nv.compat,"",@"SHT_CUDA_COMPAT_INFO"
	.align	4
        /*0000*/ 	.byte	0x02, 0x09, 0x00, 0x00, 0x02, 0x02, 0x01, 0x00, 0x02, 0x05, 0x05, 0x00, 0x03, 0x07, 0x01, 0x01
        /*0010*/ 	.byte	0x02, 0x03, 0x00, 0x00, 0x02, 0x06, 0x01, 0x00, 0x04, 0x0b, 0x08, 0x00, 0x09, 0x00, 0x00, 0x00
        /*0020*/ 	.byte	0x00, 0x00, 0x00, 0x00


//--------------------- .nv.info._Z12sumReductionPiS_i --------------------------
	.section	.nv.info._Z12sumReductionPiS_i,"",@"SHT_CUDA_INFO"
	.sectionflags	@""
	.align	4


	//----- nvinfo : EIATTR_CUDA_API_VERSION
	.align		4
        /*0000*/ 	.byte	0x04, 0x37
        /*0002*/ 	.short	(.L_7 - .L_6)
.L_6:
        /*0004*/ 	.word	0x00000082


	//----- nvinfo : EIATTR_KPARAM_INFO
	.align		4
.L_7:
        /*0008*/ 	.byte	0x04, 0x17
        /*000a*/ 	.short	(.L_9 - .L_8)
.L_8:
        /*000c*/ 	.word	0x00000000
        /*0010*/ 	.short	0x0002
        /*0012*/ 	.short	0x0010
        /*0014*/ 	.byte	0x00, 0xf0, 0x11, 0x00


	//----- nvinfo : EIATTR_KPARAM_INFO
	.align		4
.L_9:
        /*0018*/ 	.byte	0x04, 0x17
        /*001a*/ 	.short	(.L_11 - .L_10)
.L_10:
        /*001c*/ 	.word	0x00000000
        /*0020*/ 	.short	0x0001
        /*0022*/ 	.short	0x0008
        /*0024*/ 	.byte	0x00, 0xf5, 0x21, 0x00


	//----- nvinfo : EIATTR_KPARAM_INFO
	.align		4
.L_11:
        /*0028*/ 	.byte	0x04, 0x17
        /*002a*/ 	.short	(.L_13 - .L_12)
.L_12:
        /*002c*/ 	.word	0x00000000
        /*0030*/ 	.short	0x0000
        /*0032*/ 	.short	0x0000
        /*0034*/ 	.byte	0x00, 0xf5, 0x21, 0x00


	//----- nvinfo : EIATTR_SPARSE_MMA_MASK
	.align		4
.L_13:
        /*0038*/ 	.byte	0x03, 0x50
        /*003a*/ 	.short	0x0000


	//----- nvinfo : EIATTR_MAXREG_COUNT
	.align		4
        /*003c*/ 	.byte	0x03, 0x1b
        /*003e*/ 	.short	0x00ff


	//----- nvinfo : EIATTR_NUM_BARRIERS
	.align		4
        /*0040*/ 	.byte	0x02, 0x4c
        /*0042*/ 	.byte	0x01
	.zero		1


	//----- nvinfo : EIATTR_MERCURY_ISA_VERSION
	.align		4
        /*0044*/ 	.byte	0x03, 0x5f
        /*0046*/ 	.short	0x0101


	//----- nvinfo : EIATTR_COOP_GROUP_MASK_REGIDS
	.align		4
        /*0048*/ 	.byte	0x04, 0x29
        /*004a*/ 	.short	(.L_15 - .L_14)


	//   ....[0]....
.L_14:
        /*004c*/ 	.word	0xffffffff


	//   ....[1]....
        /*0050*/ 	.word	0xffffffff


	//   ....[2]....
        /*0054*/ 	.word	0xffffffff


	//   ....[3]....
        /*0058*/ 	.word	0xffffffff


	//   ....[4]....
        /*005c*/ 	.word	0xffffffff


	//----- nvinfo : EIATTR_COOP_GROUP_INSTR_OFFSETS
	.align		4
.L_15:
        /*0060*/ 	.byte	0x04, 0x28
        /*0062*/ 	.short	(.L_17 - .L_16)


	//   ....[0]....
.L_16:
        /*0064*/ 	.word	0x000001f0


	//   ....[1]....
        /*0068*/ 	.word	0x00000210


	//   ....[2]....
        /*006c*/ 	.word	0x00000230


	//   ....[3]....
        /*0070*/ 	.word	0x00000250


	//   ....[4]....
        /*0074*/ 	.word	0x00000270


	//----- nvinfo : EIATTR_VRC_CTA_INIT_COUNT
	.align		4
.L_17:
        /*0078*/ 	.byte	0x02, 0x4a
	.zero		1
	.zero		1


	//----- nvinfo : EIATTR_EXIT_INSTR_OFFSETS
	.align		4
        /*007c*/ 	.byte	0x04, 0x1c
        /*007e*/ 	.short	(.L_19 - .L_18)


	//   ....[0]....
.L_18:
        /*0080*/ 	.word	0x000000c0


	//   ....[1]....
        /*0084*/ 	.word	0x000003a0


	//   ....[2]....
        /*0088*/ 	.word	0x00000420


	//----- nvinfo : EIATTR_CBANK_PARAM_SIZE
	.align		4
.L_19:
        /*008c*/ 	.byte	0x03, 0x19
        /*008e*/ 	.short	0x0014


	//----- nvinfo : EIATTR_PARAM_CBANK
	.align		4
        /*0090*/ 	.byte	0x04, 0x0a
        /*0092*/ 	.short	(.L_21 - .L_20)
	.align		4
.L_20:
        /*0094*/ 	.word	index@(.nv.constant0._Z12sumReductionPiS_i)
        /*0098*/ 	.short	0x0380
        /*009a*/ 	.short	0x0014


	//----- nvinfo : EIATTR_SW_WAR
	.align		4
.L_21:
        /*009c*/ 	.byte	0x04, 0x36
        /*009e*/ 	.short	(.L_23 - .L_22)
.L_22:
        /*00a0*/ 	.word	0x00000008
.L_23:


//--------------------- .nv.callgraph             --------------------------
	.section	.nv.callgraph,"",@"SHT_CUDA_CALLGRAPH"
	.align	4
	.sectionentsize	8
	.align		4
        /*0000*/ 	.word	0x00000000
	.align		4
        /*0004*/ 	.word	0xffffffff
	.align		4
        /*0008*/ 	.word	0x00000000
	.align		4
        /*000c*/ 	.word	0xfffffffe
	.align		4
        /*0010*/ 	.word	0x00000000
	.align		4
        /*0014*/ 	.word	0xfffffffd
	.align		4
        /*0018*/ 	.word	0x00000000
	.align		4
        /*001c*/ 	.word	0xfffffffc


//--------------------- .text._Z12sumReductionPiS_i --------------------------
	.section	.text._Z12sumReductionPiS_i,"ax",@progbits
	.align	128
        .global         _Z12sumReductionPiS_i
        .type           _Z12sumReductionPiS_i,@function
        .size           _Z12sumReductionPiS_i,(.L_x_3 - _Z12sumReductionPiS_i)
        .other          _Z12sumReductionPiS_i,@"STO_CUDA_ENTRY STV_DEFAULT"
_Z12sumReductionPiS_i:
.text._Z12sumReductionPiS_i:
[----:B------:R-:W-:Y:S01]  /*0000*/  LDC R1, c[0x0][0x37c] ;  /* 0x0000df00ff017b82 */ /* 0x000fe20000000800 */
[----:B------:R-:W0:Y:S01]  /*0010*/  S2R R0, SR_CTAID.X ;  /* 0x0000000000007919 */ /* 0x000e220000002500 */
[----:B------:R-:W0:Y:S01]  /*0020*/  LDCU UR8, c[0x0][0x360] ;  /* 0x00006c00ff0877ac */ /* 0x000e220008000800 */
[----:B------:R-:W0:Y:S01]  /*0030*/  S2R R9, SR_TID.X ;  /* 0x0000000000097919 */ /* 0x000e220000002100 */
[----:B------:R-:W1:Y:S01]  /*0040*/  LDCU UR4, c[0x0][0x390] ;  /* 0x00007200ff0477ac */ /* 0x000e620008000800 */
[----:B0-----:R-:W-:-:S05]  /*0050*/  IMAD R4, R0, UR8, R9 ;  /* 0x0000000800047c24 */ /* 0x001fca000f8e0209 */
[----:B-1----:R-:W-:-:S13]  /*0060*/  ISETP.GE.AND P0, PT, R4, UR4, PT ;  /* 0x0000000404007c0c */ /* 0x002fda000bf06270 */
[----:B------:R-:W0:Y:S01]  /*0070*/  @P0 S2R R3, SR_CgaCtaId ;  /* 0x0000000000030919 */ /* 0x000e220000008800 */
[----:B------:R-:W-:-:S04]  /*0080*/  @P0 MOV R2, 0x400 ;  /* 0x0000040000020802 */ /* 0x000fc80000000f00 */
[----:B0-----:R-:W-:-:S05]  /*0090*/  @P0 LEA R2, R3, R2, 0x18 ;  /* 0x0000000203020211 */ /* 0x001fca00078ec0ff */
[----:B------:R-:W-:-:S05]  /*00a0*/  @P0 IMAD R2, R9, 0x4, R2 ;  /* 0x0000000409020824 */ /* 0x000fca00078e0202 */
[----:B------:R0:W-:Y:S01]  /*00b0*/  @P0 STS [R2], RZ ;  /* 0x000000ff02000388 */ /* 0x0001e20000000800 */
[----:B------:R-:W-:Y:S05]  /*00c0*/  @P0 EXIT ;  /* 0x000000000000094d */ /* 0x000fea0003800000 */
[----:B0-----:R-:W0:Y:S01]  /*00d0*/  LDC.64 R2, c[0x0][0x380] ;  /* 0x0000e000ff027b82 */ /* 0x001e220000000a00 */
[----:B------:R-:W1:Y:S01]  /*00e0*/  LDCU.64 UR6, c[0x0][0x358] ;  /* 0x00006b00ff0677ac */ /* 0x000e620008000a00 */
[----:B------:R-:W-:Y:S01]  /*00f0*/  LOP3.LUT P1, R5, R9, 0x1f, RZ, 0xc0, !PT ;  /* 0x0000001f09057812 */ /* 0x000fe2000782c0ff */
[----:B------:R-:W-:-:S06]  /*0100*/  USHF.R.U32.HI UR4, URZ, 0x5, UR8 ;  /* 0x00000005ff047899 */ /* 0x000fcc0008011608 */
[----:B------:R-:W-:-:S04]  /*0110*/  IMAD R5, R5, UR4, R4 ;  /* 0x0000000405057c24 */ /* 0x000fc8000f8e0204 */
[----:B0-----:R-:W-:-:S06]  /*0120*/  IMAD.WIDE.U32 R2, R5, 0x4, R2 ;  /* 0x0000000405027825 */ /* 0x001fcc00078e0002 */
[----:B-1----:R-:W2:Y:S01]  /*0130*/  LDG.E R2, desc[UR6][R2.64] ;  /* 0x0000000602027981 */ /* 0x002ea2000c1e1900 */
[----:B------:R-:W0:Y:S01]  /*0140*/  S2UR UR5, SR_CgaCtaId ;  /* 0x00000000000579c3 */ /* 0x000e220000008800 */
[----:B------:R-:W-:Y:S01]  /*0150*/  UMOV UR4, 0x400 ;  /* 0x0000040000047882 */ /* 0x000fe20000000000 */
[----:B------:R-:W-:Y:S01]  /*0160*/  UISETP.GE.U32.AND UP0, UPT, UR8, 0x40, UPT ;  /* 0x000000400800788c */ /* 0x000fe2000bf06070 */
[----:B------:R-:W-:Y:S05]  /*0170*/  WARPSYNC.ALL ;  /* 0x0000000000007948 */ /* 0x000fea0003800000 */
[----:B------:R-:W-:Y:S01]  /*0180*/  ISETP.GT.U32.AND P0, PT, R9, 0x1f, PT ;  /* 0x0000001f0900780c */ /* 0x000fe20003f04070 */
[----:B0-----:R-:W-:-:S06]  /*0190*/  ULEA UR4, UR5, UR4, 0x18 ;  /* 0x0000000405047291 */ /* 0x001fcc000f8ec0ff */
[----:B------:R-:W-:-:S05]  /*01a0*/  LEA R11, R9, UR4, 0x2 ;  /* 0x00000004090b7c11 */ /* 0x000fca000f8e10ff */
[----:B--2---:R0:W-:Y:S01]  /*01b0*/  STS [R11], R2 ;  /* 0x000000020b007388 */ /* 0x0041e20000000800 */
[----:B------:R-:W-:Y:S01]  /*01c0*/  BAR.SYNC.DEFER_BLOCKING 0x0 ;  /* 0x0000000000007b1d */ /* 0x000fe20000010000 */
[----:B0-----:R-:W-:-:S05]  /*01d0*/  @!P1 LEA.HI R2, R9, UR4, RZ, 0x1d ;  /* 0x0000000409029c11 */ /* 0x001fca000f8fe8ff */
[----:B------:R-:W0:Y:S04]  /*01e0*/  LDS R4, [R11] ;  /* 0x000000000b047984 */ /* 0x000e280000000800 */
[----:B0-----:R-:W0:Y:S02]  /*01f0*/  SHFL.DOWN PT, R5, R4, 0x10, 0x1f ;  /* 0x0a001f0004057f89 */ /* 0x001e2400000e0000 */
[----:B0-----:R-:W-:-:S05]  /*0200*/  IMAD.IADD R5, R4, 0x1, R5 ;  /* 0x0000000104057824 */ /* 0x001fca00078e0205 */
[----:B------:R-:W0:Y:S02]  /*0210*/  SHFL.DOWN PT, R6, R5, 0x8, 0x1f ;  /* 0x09001f0005067f89 */ /* 0x000e2400000e0000 */
[----:B0-----:R-:W-:-:S05]  /*0220*/  IMAD.IADD R6, R5, 0x1, R6 ;  /* 0x0000000105067824 */ /* 0x001fca00078e0206 */
[----:B------:R-:W0:Y:S02]  /*0230*/  SHFL.DOWN PT, R3, R6, 0x4, 0x1f ;  /* 0x08801f0006037f89 */ /* 0x000e2400000e0000 */
[----:B0-----:R-:W-:-:S05]  /*0240*/  IMAD.IADD R3, R6, 0x1, R3 ;  /* 0x0000000106037824 */ /* 0x001fca00078e0203 */
[----:B------:R-:W0:Y:S02]  /*0250*/  SHFL.DOWN PT, R8, R3, 0x2, 0x1f ;  /* 0x08401f0003087f89 */ /* 0x000e2400000e0000 */
[----:B0-----:R-:W-:-:S05]  /*0260*/  IADD3 R8, PT, PT, R3, R8, RZ ;  /* 0x0000000803087210 */ /* 0x001fca0007ffe0ff */
[----:B------:R-:W0:Y:S02]  /*0270*/  SHFL.DOWN PT, R7, R8, 0x1, 0x1f ;  /* 0x08201f0008077f89 */ /* 0x000e2400000e0000 */
[----:B0-----:R-:W-:-:S05]  /*0280*/  IMAD.IADD R7, R8, 0x1, R7 ;  /* 0x0000000108077824 */ /* 0x001fca00078e0207 */
[----:B------:R0:W-:Y:S01]  /*0290*/  @!P1 STS [R2], R7 ;  /* 0x0000000702009388 */ /* 0x0001e20000000800 */
[----:B------:R-:W-:Y:S06]  /*02a0*/  BAR.SYNC.DEFER_BLOCKING 0x0 ;  /* 0x0000000000007b1d */ /* 0x000fec0000010000 */
[----:B------:R-:W-:Y:S05]  /*02b0*/  BRA.U !UP0, `(.L_x_0) ;  /* 0x0000000108387547 */ /* 0x000fea000b800000 */
[----:B------:R-:W-:Y:S01]  /*02c0*/  USHF.R.U32.HI UR5, URZ, 0x6, UR8 ;  /* 0x00000006ff057899 */ /* 0x000fe20008011608 */
[----:B0-----:R-:W-:-:S04]  /*02d0*/  SHF.R.U32.HI R2, RZ, 0x5, R9 ;  /* 0x00000005ff027819 */ /* 0x001fc80000011609 */
[----:B------:R-:W-:Y:S01]  /*02e0*/  LEA R3, R2, UR4, 0x2 ;  /* 0x0000000402037c11 */ /* 0x000fe2000f8e10ff */
[----:B------:R-:W-:-:S07]  /*02f0*/  IMAD.U32 R4, RZ, RZ, UR5 ;  /* 0x00000005ff047e24 */ /* 0x000fce000f8e00ff */
.L_x_1:
[----:B------:R-:W-:-:S13]  /*0300*/  ISETP.GE.U32.AND P1, PT, R2, R4, PT ;  /* 0x000000040200720c */ /* 0x000fda0003f26070 */
[----:B------:R-:W-:Y:S01]  /*0310*/  @!P1 LEA R5, R4, R3, 0x2 ;  /* 0x0000000304059211 */ /* 0x000fe200078e10ff */
[----:B------:R-:W-:Y:S05]  /*0320*/  @!P1 LDS R6, [R3] ;  /* 0x0000000003069984 */ /* 0x000fea0000000800 */
[----:B------:R-:W0:Y:S02]  /*0330*/  @!P1 LDS R5, [R5] ;  /* 0x0000000005059984 */ /* 0x000e240000000800 */
[----:B0-----:R-:W-:-:S05]  /*0340*/  @!P1 IMAD.IADD R6, R5, 0x1, R6 ;  /* 0x0000000105069824 */ /* 0x001fca00078e0206 */
[----:B------:R1:W-:Y:S01]  /*0350*/  @!P1 STS [R3], R6 ;  /* 0x0000000603009388 */ /* 0x0003e20000000800 */
[----:B------:R-:W-:Y:S01]  /*0360*/  BAR.SYNC.DEFER_BLOCKING 0x0 ;  /* 0x0000000000007b1d */ /* 0x000fe20000010000 */
[----:B------:R-:W-:Y:S02]  /*0370*/  ISETP.GT.U32.AND P1, PT, R4, 0x1, PT ;  /* 0x000000010400780c */ /* 0x000fe40003f24070 */
[----:B------:R-:W-:-:S11]  /*0380*/  SHF.R.U32.HI R4, RZ, 0x1, R4 ;  /* 0x00000001ff047819 */ /* 0x000fd60000011604 */
[----:B-1----:R-:W-:Y:S05]  /*0390*/  @P1 BRA `(.L_x_1) ;  /* 0xfffffffc00d81947 */ /* 0x002fea000383ffff */
.L_x_0:
[----:B------:R-:W-:Y:S05]  /*03a0*/  @P0 EXIT ;  /* 0x000000000000094d */ /* 0x000fea0003800000 */
[----:B------:R-:W1:Y:S01]  /*03b0*/  S2UR UR5, SR_CgaCtaId ;  /* 0x00000000000579c3 */ /* 0x000e620000008800 */
[----:B------:R-:W-:-:S07]  /*03c0*/  UMOV UR4, 0x400 ;  /* 0x0000040000047882 */ /* 0x000fce0000000000 */
[----:B0-----:R-:W0:Y:S01]  /*03d0*/  LDC.64 R2, c[0x0][0x388] ;  /* 0x0000e200ff027b82 */ /* 0x001e220000000a00 */
[----:B-1----:R-:W-:Y:S01]  /*03e0*/  ULEA UR4, UR5, UR4, 0x18 ;  /* 0x0000000405047291 */ /* 0x002fe2000f8ec0ff */
[----:B0-----:R-:W-:-:S08]  /*03f0*/  IMAD.WIDE.U32 R2, R0, 0x4, R2 ;  /* 0x0000000400027825 */ /* 0x001fd000078e0002 */
[----:B------:R-:W0:Y:S04]  /*0400*/  LDS R5, [UR4] ;  /* 0x00000004ff057984 */ /* 0x000e280008000800 */
[----:B0-----:R-:W-:Y:S01]  /*0410*/  STG.E desc[UR6][R2.64], R5 ;  /* 0x0000000502007986 */ /* 0x001fe2000c101906 */
[----:B------:R-:W-:Y:S05]  /*0420*/  EXIT ;  /* 0x000000000000794d */ /* 0x000fea0003800000 */
.L_x_2:
[----:B------:R-:W-:-:S00]  /*0430*/  BRA `(.L_x_2) ;  /* 0xfffffffc00fc7947 */ /* 0x000fc0000383ffff */
[----:B------:R-:W-:-:S00]  /*0440*/  NOP ;  /* 0x0000000000007918 */ /* 0x000fc00000000000 */
        /* <DEDUP_REMOVED lines=11> */
.L_x_3:


//--------------------- .nv.shared._Z12sumReductionPiS_i --------------------------
	.section	.nv.shared._Z12sumReductionPiS_i,"aw",@nobits
	.sectionflags	@""
	.align	16
	.zero		1024


//--------------------- .nv.shared.reserved.0     --------------------------
	.section	.nv.shared.reserved.0,"aw",@nobits
	.weak		__nv_reservedSMEM_offset_0_alias
	.size		__nv_reservedSMEM_offset_0_alias, 0, 64
	.other		__nv_reservedSMEM_offset_0_alias,@"STO_CUDA_RESERVED_SHARED STV_DEFAULT"
__nv_reservedSMEM_offset_0_alias:
	.zero		0
	.zero		64


//--------------------- .nv.constant0._Z12sumReductionPiS_i --------------------------
	.section	.nv.constant0._Z12sumReductionPiS_i,"a",@progbits
	.sectionflags	@""
	.align	4
.nv.constant0._Z12sumReductionPiS_i:
	.zero		916


//--------------------- SYMBOLS --------------------------

	.type		.nv.reservedSmem.offset0,@object
	.size		.nv.reservedSmem.offset0,0x4
	.type		.nv.reservedSmem.cap,@object
	.size		.nv.reservedSmem.cap,0x4
